	.headerflags	@"EF_CUDA_TEXMODE_UNIFIED EF_CUDA_64BIT_ADDRESS EF_CUDA_ACCELERATORS EF_CUDA_SM90 EF_CUDA_VIRTUAL_SM(EF_CUDA_SM90)"
	.elftype	@"ET_EXEC"


//--------------------- .nv.info                  --------------------------
	.section	.nv.info,"",@"SHT_CUDA_INFO"
	.align	4


	//----- nvinfo : EIATTR_REGCOUNT
	.align		4
        /*0000*/ 	.byte	0x04, 0x2f
        /*0002*/ 	.short	(.L_1 - .L_0)
	.align		4
.L_0:
        /*0004*/ 	.word	index@(triton_poi_fused_reflection_pad2d_16)
        /*0008*/ 	.word	0x0000001e


	//----- nvinfo : EIATTR_MIN_STACK_SIZE
	.align		4
.L_1:
        /*000c*/ 	.byte	0x04, 0x12
        /*000e*/ 	.short	(.L_3 - .L_2)
	.align		4
.L_2:
        /*0010*/ 	.word	index@(triton_poi_fused_reflection_pad2d_16)
        /*0014*/ 	.word	0x00000000


	//----- nvinfo : EIATTR_FRAME_SIZE
	.align		4
.L_3:
        /*0018*/ 	.byte	0x04, 0x11
        /*001a*/ 	.short	(.L_5 - .L_4)
	.align		4
.L_4:
        /*001c*/ 	.word	index@(triton_poi_fused_reflection_pad2d_16)
        /*0020*/ 	.word	0x00000000


	//----- nvinfo : EIATTR_MIN_STACK_SIZE
	.align		4
.L_5:
        /*0024*/ 	.byte	0x04, 0x12
        /*0026*/ 	.short	(.L_7 - .L_6)
	.align		4
.L_6:
        /*0028*/ 	.word	index@(triton_poi_fused_reflection_pad2d_16)
        /*002c*/ 	.word	0x00000000
.L_7:


//--------------------- .nv.info.triton_poi_fused_reflection_pad2d_16 --------------------------
	.section	.nv.info.triton_poi_fused_reflection_pad2d_16,"",@"SHT_CUDA_INFO"
	.sectionflags	@""
	.align	4


	//----- nvinfo : EIATTR_CUDA_API_VERSION
	.align		4
        /*0000*/ 	.byte	0x04, 0x37
        /*0002*/ 	.short	(.L_9 - .L_8)
.L_8:
        /*0004*/ 	.word	0x0000007c


	//----- nvinfo : EIATTR_KPARAM_INFO
	.align		4
.L_9:
        /*0008*/ 	.byte	0x04, 0x17
        /*000a*/ 	.short	(.L_11 - .L_10)
.L_10:
        /*000c*/ 	.word	0x00000000
        /*0010*/ 	.short	0x0002
        /*0012*/ 	.short	0x0010
        /*0014*/ 	.byte	0x00, 0xf0, 0x11, 0x00


	//----- nvinfo : EIATTR_KPARAM_INFO
	.align		4
.L_11:
        /*0018*/ 	.byte	0x04, 0x17
        /*001a*/ 	.short	(.L_13 - .L_12)
.L_12:
        /*001c*/ 	.word	0x00000000
        /*0020*/ 	.short	0x0001
        /*0022*/ 	.short	0x0008
        /*0024*/ 	.byte	0x00, 0xf4, 0x21, 0x00


	//----- nvinfo : EIATTR_KPARAM_INFO
	.align		4
.L_13:
        /*0028*/ 	.byte	0x04, 0x17
        /*002a*/ 	.short	(.L_15 - .L_14)
.L_14:
        /*002c*/ 	.word	0x00000000
        /*0030*/ 	.short	0x0000
        /*0032*/ 	.short	0x0000
        /*0034*/ 	.byte	0x00, 0xf4, 0x21, 0x00


	//----- nvinfo : EIATTR_SPARSE_MMA_MASK
	.align		4
.L_15:
        /*0038*/ 	.byte	0x03, 0x50
        /*003a*/ 	.short	0x0000


	//----- nvinfo : EIATTR_MAXREG_COUNT
	.align		4
        /*003c*/ 	.byte	0x03, 0x1b
        /*003e*/ 	.short	0x00ff


	//----- nvinfo : EIATTR_EXIT_INSTR_OFFSETS
	.align		4
        /*0040*/ 	.byte	0x04, 0x1c
        /*0042*/ 	.short	(.L_17 - .L_16)


	//   ....[0]....
.L_16:
        /*0044*/ 	.word	0x00000b40


	//----- nvinfo : EIATTR_REQNTID
	.align		4
.L_17:
        /*0048*/ 	.byte	0x04, 0x10
        /*004a*/ 	.short	(.L_19 - .L_18)
.L_18:
        /*004c*/ 	.word	0x00000080
        /*0050*/ 	.word	0x00000001
        /*0054*/ 	.word	0x00000001


	//----- nvinfo : EIATTR_CBANK_PARAM_SIZE
	.align		4
.L_19:
        /*0058*/ 	.byte	0x03, 0x19
        /*005a*/ 	.short	0x0014


	//----- nvinfo : EIATTR_PARAM_CBANK
	.align		4
        /*005c*/ 	.byte	0x04, 0x0a
        /*005e*/ 	.short	(.L_21 - .L_20)
	.align		4
.L_20:
        /*0060*/ 	.word	index@(.nv.constant0.triton_poi_fused_reflection_pad2d_16)
        /*0064*/ 	.short	0x0210
        /*0066*/ 	.short	0x0014


	//----- nvinfo : EIATTR_SW_WAR
	.align		4
.L_21:
        /*0068*/ 	.byte	0x04, 0x36
        /*006a*/ 	.short	(.L_23 - .L_22)
.L_22:
        /*006c*/ 	.word	0x00000008
.L_23:


//--------------------- .nv.callgraph             --------------------------
	.section	.nv.callgraph,"",@"SHT_CUDA_CALLGRAPH"
	.align	4
	.sectionentsize	8
	.align		4
        /*0000*/ 	.word	0x00000000
	.align		4
        /*0004*/ 	.word	0xffffffff
	.align		4
        /*0008*/ 	.word	0x00000000
	.align		4
        /*000c*/ 	.word	0xfffffffe
	.align		4
        /*0010*/ 	.word	0x00000000
	.align		4
        /*0014*/ 	.word	0xfffffffd
	.align		4
        /*0018*/ 	.word	0x00000000
	.align		4
        /*001c*/ 	.word	0xfffffffc


//--------------------- .text.triton_poi_fused_reflection_pad2d_16 --------------------------
	.section	.text.triton_poi_fused_reflection_pad2d_16,"ax",@progbits
	.align	128
        .global         triton_poi_fused_reflection_pad2d_16
        .type           triton_poi_fused_reflection_pad2d_16,@function
        .size           triton_poi_fused_reflection_pad2d_16,(.L_x_1 - triton_poi_fused_reflection_pad2d_16)
        .other          triton_poi_fused_reflection_pad2d_16,@"STO_CUDA_ENTRY STV_DEFAULT"
triton_poi_fused_reflection_pad2d_16:
.text.triton_poi_fused_reflection_pad2d_16:
[----:B------:R-:W-:Y:S01]  /*0000*/  LDC R1, c[0x0][0x28] ;  /* 0x00000a00ff017b82 */ /* 0x000fe20000000800 */
[----:B------:R-:W1:Y:S01]  /*0010*/  S2R R0, SR_TID.X ;  /* 0x0000000000007919 */ /* 0x000e620000002100 */
[----:B------:R-:W-:-:S06]  /*0020*/  ULDC.64 UR4, c[0x0][0x208] ;  /* 0x0000820000047ab9 */ /* 0x000fcc0000000a00 */
[----:B------:R-:W2:Y:S01]  /*0030*/  LDC.64 R26, c[0x0][0x218] ;  /* 0x00008600ff1a7b82 */ /* 0x000ea20000000a00 */
[----:B------:R-:W3:Y:S01]  /*0040*/  S2R R3, SR_CTAID.X ;  /* 0x0000000000037919 */ /* 0x000ee20000002500 */
[----:B-1----:R-:W-:-:S05]  /*0050*/  IMAD.SHL.U32 R0, R0, 0x4, RZ ;  /* 0x0000000400007824 */ /* 0x002fca00078e00ff */
[----:B------:R-:W-:-:S05]  /*0060*/  LOP3.LUT R0, R0, 0x1fc, RZ, 0xc0, !PT ;  /* 0x000001fc00007812 */ /* 0x000fca00078ec0ff */
[----:B---3--:R-:W-:-:S04]  /*0070*/  IMAD R0, R3, 0x400, R0 ;  /* 0x0000040003007824 */ /* 0x008fc800078e0200 */
[----:B------:R-:W-:Y:S01]  /*0080*/  IMAD.HI R7, R0, 0x66666667, RZ ;  /* 0x6666666700077827 */ /* 0x000fe200078e02ff */
[----:B------:R-:W-:-:S03]  /*0090*/  IADD3 R9, R0, 0x3, RZ ;  /* 0x0000000300097810 */ /* 0x000fc60007ffe0ff */
[C---:B------:R-:W-:Y:S01]  /*00a0*/  VIADD R8, R0.reuse, 0x1 ;  /* 0x0000000100087836 */ /* 0x040fe20000000000 */
[----:B------:R-:W-:Y:S01]  /*00b0*/  SHF.R.U32.HI R2, RZ, 0x1f, R7 ;  /* 0x0000001fff027819 */ /* 0x000fe20000011607 */
[----:B------:R-:W-:Y:S02]  /*00c0*/  VIADD R14, R0, 0x2 ;  /* 0x00000002000e7836 */ /* 0x000fe40000000000 */
[----:B------:R-:W-:Y:S01]  /*00d0*/  IMAD.HI R6, R8, 0x66666667, RZ ;  /* 0x6666666708067827 */ /* 0x000fe200078e02ff */
[----:B------:R-:W-:-:S03]  /*00e0*/  LEA.HI.SX32 R7, R7, R2, 0x1e ;  /* 0x0000000207077211 */ /* 0x000fc600078ff2ff */
[----:B------:R-:W-:Y:S01]  /*00f0*/  IMAD.HI R17, R9, 0x66666667, RZ ;  /* 0x6666666709117827 */ /* 0x000fe200078e02ff */
[----:B------:R-:W-:-:S03]  /*0100*/  SHF.R.U32.HI R5, RZ, 0x1f, R6 ;  /* 0x0000001fff057819 */ /* 0x000fc60000011606 */
[----:B------:R-:W-:Y:S01]  /*0110*/  IMAD.HI R4, R14, 0x66666667, RZ ;  /* 0x666666670e047827 */ /* 0x000fe200078e02ff */
[----:B------:R-:W-:Y:S02]  /*0120*/  SHF.R.U32.HI R2, RZ, 0x1f, R17 ;  /* 0x0000001fff027819 */ /* 0x000fe40000011611 */
[----:B------:R-:W-:Y:S01]  /*0130*/  LEA.HI.SX32 R6, R6, R5, 0x1e ;  /* 0x0000000506067211 */ /* 0x000fe200078ff2ff */
[C---:B------:R-:W-:Y:S01]  /*0140*/  IMAD.HI R3, R0.reuse, 0x51eb851f, RZ ;  /* 0x51eb851f00037827 */ /* 0x040fe200078e02ff */
[----:B------:R-:W-:Y:S02]  /*0150*/  SHF.R.U32.HI R13, RZ, 0x1f, R4 ;  /* 0x0000001fff0d7819 */ /* 0x000fe40000011604 */
[----:B------:R-:W-:Y:S01]  /*0160*/  LEA.HI.SX32 R17, R17, R2, 0x1e ;  /* 0x0000000211117211 */ /* 0x000fe200078ff2ff */
[----:B------:R-:W-:Y:S01]  /*0170*/  VIADD R11, R0, 0x200 ;  /* 0x00000200000b7836 */ /* 0x000fe20000000000 */
[----:B------:R-:W-:Y:S01]  /*0180*/  LEA.HI.SX32 R5, R4, R13, 0x1e ;  /* 0x0000000d04057211 */ /* 0x000fe200078ff2ff */
[----:B------:R-:W-:Y:S01]  /*0190*/  VIADD R12, R0, 0x201 ;  /* 0x00000201000c7836 */ /* 0x000fe20000000000 */
[----:B------:R-:W-:Y:S01]  /*01a0*/  IADD3 R13, R0, 0x203, RZ ;  /* 0x00000203000d7810 */ /* 0x000fe20007ffe0ff */
[----:B------:R-:W-:Y:S01]  /*01b0*/  IMAD.HI R2, R11, 0x66666667, RZ ;  /* 0x666666670b027827 */ /* 0x000fe200078e02ff */
[----:B------:R-:W-:-:S03]  /*01c0*/  SHF.R.U32.HI R10, RZ, 0x1f, R3 ;  /* 0x0000001fff0a7819 */ /* 0x000fc60000011603 */
[----:B------:R-:W-:Y:S01]  /*01d0*/  IMAD.HI R15, R12, 0x66666667, RZ ;  /* 0x666666670c0f7827 */ /* 0x000fe200078e02ff */
[----:B------:R-:W-:Y:S02]  /*01e0*/  LEA.HI R3, R3, R10, RZ, 0x1b ;  /* 0x0000000a03037211 */ /* 0x000fe400078fd8ff */
[----:B------:R-:W-:Y:S01]  /*01f0*/  SHF.R.U32.HI R21, RZ, 0x1f, R2 ;  /* 0x0000001fff157819 */ /* 0x000fe20000011602 */
[----:B------:R-:W-:Y:S01]  /*0200*/  IMAD.HI R22, R11, 0x51eb851f, RZ ;  /* 0x51eb851f0b167827 */ /* 0x000fe200078e02ff */
[----:B------:R-:W-:Y:S02]  /*0210*/  SHF.R.U32.HI R16, RZ, 0x1f, R15 ;  /* 0x0000001fff107819 */ /* 0x000fe4000001160f */
[----:B------:R-:W-:Y:S01]  /*0220*/  LEA.HI.SX32 R4, R2, R21, 0x1e ;  /* 0x0000001502047211 */ /* 0x000fe200078ff2ff */
[----:B------:R-:W-:Y:S01]  /*0230*/  IMAD.HI R19, R13, 0x66666667, RZ ;  /* 0x666666670d137827 */ /* 0x000fe200078e02ff */
[----:B------:R-:W-:Y:S02]  /*0240*/  SHF.R.U32.HI R23, RZ, 0x1f, R22 ;  /* 0x0000001fff177819 */ /* 0x000fe40000011616 */
[----:B------:R-:W-:Y:S01]  /*0250*/  LEA.HI.SX32 R15, R15, R16, 0x1e ;  /* 0x000000100f0f7211 */ /* 0x000fe200078ff2ff */
[----:B------:R-:W-:Y:S01]  /*0260*/  VIADD R10, R0, 0x202 ;  /* 0x00000202000a7836 */ /* 0x000fe20000000000 */
[----:B------:R-:W-:Y:S01]  /*0270*/  SHF.R.U32.HI R20, RZ, 0x1f, R19 ;  /* 0x0000001fff147819 */ /* 0x000fe20000011613 */
[----:B------:R-:W-:Y:S01]  /*0280*/  IMAD.HI R18, R7, 0x66666667, RZ ;  /* 0x6666666707127827 */ /* 0x000fe200078e02ff */
[----:B------:R-:W-:-:S02]  /*0290*/  LEA.HI R2, R22, R23, RZ, 0x1b ;  /* 0x0000001716027211 */ /* 0x000fc400078fd8ff */
[----:B------:R-:W-:Y:S01]  /*02a0*/  LEA.HI.SX32 R16, R19, R20, 0x1e ;  /* 0x0000001413107211 */ /* 0x000fe200078ff2ff */
[----:B------:R-:W-:Y:S01]  /*02b0*/  IMAD.HI R21, R10, 0x66666667, RZ ;  /* 0x666666670a157827 */ /* 0x000fe200078e02ff */
[----:B------:R-:W-:Y:S02]  /*02c0*/  SHF.R.U32.HI R23, RZ, 0x1f, R18 ;  /* 0x0000001fff177819 */ /* 0x000fe40000011612 */
[----:B------:R-:W-:Y:S01]  /*02d0*/  LEA R3, R3, 0x3f, 0x6 ;  /* 0x0000003f03037811 */ /* 0x000fe200078e30ff */
[----:B------:R-:W-:Y:S01]  /*02e0*/  IMAD R19, R6, 0xa, RZ ;  /* 0x0000000a06137824 */ /* 0x000fe200078e02ff */
[----:B------:R-:W-:Y:S01]  /*02f0*/  SHF.R.U32.HI R22, RZ, 0x1f, R21 ;  /* 0x0000001fff167819 */ /* 0x000fe20000011615 */
[----:B------:R-:W-:Y:S01]  /*0300*/  IMAD R20, R17, 0xa, RZ ;  /* 0x0000000a11147824 */ /* 0x000fe200078e02ff */
[----:B------:R-:W-:Y:S01]  /*0310*/  LEA.HI.SX32 R17, R18, R23, 0x1e ;  /* 0x0000001712117211 */ /* 0x000fe200078ff2ff */
[----:B------:R-:W-:Y:S01]  /*0320*/  IMAD.HI R18, R5, 0x66666667, RZ ;  /* 0x6666666705127827 */ /* 0x000fe200078e02ff */
[----:B------:R-:W-:-:S02]  /*0330*/  LEA.HI.SX32 R6, R21, R22, 0x1e ;  /* 0x0000001615067211 */ /* 0x000fc400078ff2ff */
[----:B------:R-:W-:Y:S01]  /*0340*/  LOP3.LUT R21, RZ, R19, RZ, 0x33, !PT ;  /* 0x00000013ff157212 */ /* 0x000fe200078e33ff */
[----:B------:R-:W-:Y:S01]  /*0350*/  IMAD.HI R19, R4, 0x66666667, RZ ;  /* 0x6666666704137827 */ /* 0x000fe200078e02ff */
[----:B------:R-:W-:Y:S02]  /*0360*/  LOP3.LUT R20, RZ, R20, RZ, 0x33, !PT ;  /* 0x00000014ff147212 */ /* 0x000fe400078e33ff */
[----:B------:R-:W-:Y:S01]  /*0370*/  LEA R2, R2, 0x3f, 0x6 ;  /* 0x0000003f02027811 */ /* 0x000fe200078e30ff */
[----:B------:R-:W-:Y:S01]  /*0380*/  IMAD.IADD R8, R8, 0x1, R21 ;  /* 0x0000000108087824 */ /* 0x000fe200078e0215 */
[----:B------:R-:W-:Y:S01]  /*0390*/  SHF.R.U32.HI R21, RZ, 0x1f, R18 ;  /* 0x0000001fff157819 */ /* 0x000fe20000011612 */
[----:B------:R-:W-:Y:S01]  /*03a0*/  IMAD.IADD R9, R9, 0x1, R20 ;  /* 0x0000000109097824 */ /* 0x000fe200078e0214 */
[----:B------:R-:W-:Y:S01]  /*03b0*/  SHF.R.U32.HI R20, RZ, 0x1f, R19 ;  /* 0x0000001fff147819 */ /* 0x000fe20000011613 */
[----:B------:R-:W-:Y:S01]  /*03c0*/  IMAD R16, R16, 0xa, RZ ;  /* 0x0000000a10107824 */ /* 0x000fe200078e02ff */
[----:B------:R-:W-:Y:S01]  /*03d0*/  LEA.HI.SX32 R18, R18, R21, 0x1e ;  /* 0x0000001512127211 */ /* 0x000fe200078ff2ff */
[----:B------:R-:W-:Y:S01]  /*03e0*/  IMAD R17, R17, 0xa, RZ ;  /* 0x0000000a11117824 */ /* 0x000fe200078e02ff */
[----:B------:R-:W-:Y:S01]  /*03f0*/  LEA.HI.SX32 R19, R19, R20, 0x1e ;  /* 0x0000001413137211 */ /* 0x000fe200078ff2ff */
[----:B------:R-:W-:Y:S01]  /*0400*/  IMAD R20, R15, 0xa, RZ ;  /* 0x0000000a0f147824 */ /* 0x000fe200078e02ff */
[----:B------:R-:W-:Y:S01]  /*0410*/  LOP3.LUT R16, RZ, R16, RZ, 0x33, !PT ;  /* 0x00000010ff107212 */ /* 0x000fe200078e33ff */
[----:B------:R-:W-:-:S03]  /*0420*/  IMAD.HI R15, R6, 0x66666667, RZ ;  /* 0x66666667060f7827 */ /* 0x000fc600078e02ff */
[----:B------:R-:W-:Y:S01]  /*0430*/  LOP3.LUT R21, RZ, R20, RZ, 0x33, !PT ;  /* 0x00000014ff157212 */ /* 0x000fe200078e33ff */
[----:B------:R-:W-:Y:S01]  /*0440*/  IMAD R22, R5, 0xa, RZ ;  /* 0x0000000a05167824 */ /* 0x000fe200078e02ff */
[----:B------:R-:W-:Y:S01]  /*0450*/  SHF.R.U32.HI R20, RZ, 0x1f, R15 ;  /* 0x0000001fff147819 */ /* 0x000fe2000001160f */
[----:B------:R-:W-:Y:S01]  /*0460*/  IMAD.IADD R13, R13, 0x1, R16 ;  /* 0x000000010d0d7824 */ /* 0x000fe200078e0210 */
[----:B------:R-:W-:Y:S01]  /*0470*/  LOP3.LUT R16, RZ, R17, RZ, 0x33, !PT ;  /* 0x00000011ff107212 */ /* 0x000fe200078e33ff */
[----:B------:R-:W-:Y:S01]  /*0480*/  IMAD R19, R19, 0xa, RZ ;  /* 0x0000000a13137824 */ /* 0x000fe200078e02ff */
[----:B------:R-:W-:Y:S01]  /*0490*/  LEA.HI.SX32 R20, R15, R20, 0x1e ;  /* 0x000000140f147211 */ /* 0x000fe200078ff2ff */
[C---:B------:R-:W-:Y:S01]  /*04a0*/  IMAD R15, R7.reuse, 0xa, RZ ;  /* 0x0000000a070f7824 */ /* 0x040fe200078e02ff */
[----:B------:R-:W-:Y:S01]  /*04b0*/  LOP3.LUT R23, RZ, R22, RZ, 0x33, !PT ;  /* 0x00000016ff177212 */ /* 0x000fe200078e33ff */
[----:B------:R-:W-:Y:S01]  /*04c0*/  IMAD R18, R18, 0xa, RZ ;  /* 0x0000000a12127824 */ /* 0x000fe200078e02ff */
[----:B------:R-:W-:Y:S01]  /*04d0*/  LOP3.LUT R19, RZ, R19, RZ, 0x33, !PT ;  /* 0x00000013ff137212 */ /* 0x000fe200078e33ff */
[----:B------:R-:W-:Y:S01]  /*04e0*/  IMAD.IADD R12, R12, 0x1, R21 ;  /* 0x000000010c0c7824 */ /* 0x000fe200078e0215 */
[----:B------:R-:W-:Y:S01]  /*04f0*/  LOP3.LUT R17, RZ, R15, RZ, 0x33, !PT ;  /* 0x0000000fff117212 */ /* 0x000fe200078e33ff */
[----:B------:R-:W-:Y:S01]  /*0500*/  IMAD R22, R4, 0xa, RZ ;  /* 0x0000000a04167824 */ /* 0x000fe200078e02ff */
[----:B------:R-:W-:Y:S01]  /*0510*/  IADD3 R14, R14, R23, RZ ;  /* 0x000000170e0e7210 */ /* 0x000fe20007ffe0ff */
[----:B------:R-:W-:Y:S01]  /*0520*/  IMAD R23, R6, 0xa, RZ ;  /* 0x0000000a06177824 */ /* 0x000fe200078e02ff */
[----:B------:R-:W-:Y:S01]  /*0530*/  LOP3.LUT R18, RZ, R18, RZ, 0x33, !PT ;  /* 0x00000012ff127212 */ /* 0x000fe200078e33ff */
[----:B------:R-:W-:Y:S01]  /*0540*/  IMAD.IADD R17, R0, 0x1, R17 ;  /* 0x0000000100117824 */ /* 0x000fe200078e0211 */
[----:B------:R-:W-:Y:S01]  /*0550*/  IABS R14, R14 ;  /* 0x0000000e000e7213 */ /* 0x000fe20000000000 */
[----:B------:R-:W-:Y:S01]  /*0560*/  IMAD.IADD R7, R7, 0x1, R16 ;  /* 0x0000000107077824 */ /* 0x000fe200078e0210 */
[----:B------:R-:W-:Y:S01]  /*0570*/  LOP3.LUT R23, RZ, R23, RZ, 0x33, !PT ;  /* 0x00000017ff177212 */ /* 0x000fe200078e33ff */
[----:B------:R-:W-:Y:S01]  /*0580*/  IMAD.IADD R15, R5, 0x1, R18 ;  /* 0x00000001050f7824 */ /* 0x000fe200078e0212 */
[----:B------:R-:W-:Y:S01]  /*0590*/  IABS R17, R17 ;  /* 0x0000001100117213 */ /* 0x000fe20000000000 */
[----:B------:R-:W-:Y:S01]  /*05a0*/  IMAD R20, R20, 0xa, RZ ;  /* 0x0000000a14147824 */ /* 0x000fe200078e02ff */
[----:B------:R-:W-:-:S02]  /*05b0*/  IADD3 R16, R4, R19, RZ ;  /* 0x0000001304107210 */ /* 0x000fc40007ffe0ff */
[----:B------:R-:W-:Y:S02]  /*05c0*/  IADD3 R10, R10, R23, RZ ;  /* 0x000000170a0a7210 */ /* 0x000fe40007ffe0ff */
[----:B------:R-:W-:Y:S01]  /*05d0*/  IABS R4, R8 ;  /* 0x0000000800047213 */ /* 0x000fe20000000000 */
[----:B------:R-:W-:Y:S01]  /*05e0*/  IMAD.MOV.U32 R8, RZ, RZ, R17 ;  /* 0x000000ffff087224 */ /* 0x000fe200078e0011 */
[----:B------:R-:W-:Y:S02]  /*05f0*/  IABS R5, R9 ;  /* 0x0000000900057213 */ /* 0x000fe40000000000 */
[----:B------:R-:W-:Y:S01]  /*0600*/  IABS R12, R12 ;  /* 0x0000000c000c7213 */ /* 0x000fe20000000000 */
[----:B------:R-:W-:Y:S01]  /*0610*/  VIADD R8, R8, 0xfffffff9 ;  /* 0xfffffff908087836 */ /* 0x000fe20000000000 */
[----:B------:R-:W-:Y:S01]  /*0620*/  LOP3.LUT R22, RZ, R22, RZ, 0x33, !PT ;  /* 0x00000016ff167212 */ /* 0x000fe200078e33ff */
[----:B------:R-:W-:Y:S01]  /*0630*/  VIADD R4, R4, 0xfffffff9 ;  /* 0xfffffff904047836 */ /* 0x000fe20000000000 */
[----:B------:R-:W-:Y:S01]  /*0640*/  MOV R9, R14 ;  /* 0x0000000e00097202 */ /* 0x000fe20000000f00 */
[----:B------:R-:W-:Y:S01]  /*0650*/  VIADD R5, R5, 0xfffffff9 ;  /* 0xfffffff905057836 */ /* 0x000fe20000000000 */
[----:B------:R-:W-:Y:S01]  /*0660*/  IABS R13, R13 ;  /* 0x0000000d000d7213 */ /* 0x000fe20000000000 */
[----:B------:R-:W-:Y:S01]  /*0670*/  IMAD.IADD R11, R11, 0x1, R22 ;  /* 0x000000010b0b7824 */ /* 0x000fe200078e0216 */
[----:B------:R-:W-:-:S02]  /*0680*/  IABS R17, R10 ;  /* 0x0000000a00117213 */ /* 0x000fc40000000000 */
[----:B------:R-:W-:Y:S01]  /*0690*/  MOV R10, R12 ;  /* 0x0000000c000a7202 */ /* 0x000fe20000000f00 */
[----:B------:R-:W-:Y:S01]  /*06a0*/  IMAD.MOV.U32 R12, RZ, RZ, R13 ;  /* 0x000000ffff0c7224 */ /* 0x000fe200078e000d */
[----:B------:R-:W-:Y:S01]  /*06b0*/  IADD3 R9, R9, -0x7, RZ ;  /* 0xfffffff909097810 */ /* 0x000fe20007ffe0ff */
[----:B------:R-:W-:Y:S01]  /*06c0*/  IMAD.MOV.U32 R13, RZ, RZ, R17 ;  /* 0x000000ffff0d7224 */ /* 0x000fe200078e0011 */
[----:B------:R-:W-:Y:S02]  /*06d0*/  LOP3.LUT R21, RZ, R20, RZ, 0x33, !PT ;  /* 0x00000014ff157212 */ /* 0x000fe400078e33ff */
[----:B------:R-:W-:Y:S02]  /*06e0*/  IABS R14, R8 ;  /* 0x00000008000e7213 */ /* 0x000fe40000000000 */
[----:B------:R-:W-:Y:S01]  /*06f0*/  IABS R17, R7 ;  /* 0x0000000700117213 */ /* 0x000fe20000000000 */
[----:B------:R-:W-:Y:S01]  /*0700*/  VIADD R7, R10, 0xfffffff9 ;  /* 0xfffffff90a077836 */ /* 0x000fe20000000000 */
[----:B------:R-:W-:Y:S01]  /*0710*/  IABS R8, R9 ;  /* 0x0000000900087213 */ /* 0x000fe20000000000 */
[----:B------:R-:W-:Y:S01]  /*0720*/  VIADD R10, R12, 0xfffffff9 ;  /* 0xfffffff90c0a7836 */ /* 0x000fe20000000000 */
[----:B------:R-:W-:Y:S01]  /*0730*/  IABS R4, R4 ;  /* 0x0000000400047213 */ /* 0x000fe20000000000 */
[----:B------:R-:W-:Y:S01]  /*0740*/  IMAD.IADD R6, R6, 0x1, R21 ;  /* 0x0000000106067824 */ /* 0x000fe200078e0215 */
[----:B------:R-:W-:Y:S01]  /*0750*/  IABS R18, R5 ;  /* 0x0000000500127213 */ /* 0x000fe20000000000 */
[C---:B------:R-:W-:Y:S01]  /*0760*/  IMAD.IADD R14, R3.reuse, 0x1, -R14 ;  /* 0x00000001030e7824 */ /* 0x040fe200078e0a0e */
[----:B------:R-:W-:Y:S01]  /*0770*/  IABS R11, R11 ;  /* 0x0000000b000b7213 */ /* 0x000fe20000000000 */
[C---:B------:R-:W-:Y:S01]  /*0780*/  IMAD.IADD R8, R3.reuse, 0x1, -R8 ;  /* 0x0000000103087824 */ /* 0x040fe200078e0a08 */
[----:B------:R-:W-:Y:S01]  /*0790*/  IADD3 R9, R3, -R4, RZ ;  /* 0x8000000403097210 */ /* 0x000fe20007ffe0ff */
[----:B------:R-:W-:Y:S01]  /*07a0*/  IMAD.IADD R3, R3, 0x1, -R18 ;  /* 0x0000000103037824 */ /* 0x000fe200078e0a12 */
[----:B------:R-:W-:Y:S01]  /*07b0*/  IADD3 R12, R13, -0x7, RZ ;  /* 0xfffffff90d0c7810 */ /* 0x000fe20007ffe0ff */
[----:B------:R-:W-:Y:S01]  /*07c0*/  IMAD.MOV.U32 R13, RZ, RZ, R17 ;  /* 0x000000ffff0d7224 */ /* 0x000fe200078e0011 */
[----:B------:R-:W-:Y:S01]  /*07d0*/  IADD3 R11, R11, -0x7, RZ ;  /* 0xfffffff90b0b7810 */ /* 0x000fe20007ffe0ff */
[----:B------:R-:W1:Y:S01]  /*07e0*/  LDC.64 R4, c[0x0][0x210] ;  /* 0x00008400ff047b82 */ /* 0x000e620000000a00 */
[----:B------:R-:W-:-:S02]  /*07f0*/  IABS R19, R10 ;  /* 0x0000000a00137213 */ /* 0x000fc40000000000 */
[----:B------:R-:W-:Y:S02]  /*0800*/  IABS R15, R15 ;  /* 0x0000000f000f7213 */ /* 0x000fe40000000000 */
[----:B------:R-:W-:Y:S02]  /*0810*/  IABS R16, R16 ;  /* 0x0000001000107213 */ /* 0x000fe40000000000 */
[----:B------:R-:W-:Y:S02]  /*0820*/  IABS R18, R7 ;  /* 0x0000000700127213 */ /* 0x000fe40000000000 */
[----:B------:R-:W-:Y:S01]  /*0830*/  IABS R10, R6 ;  /* 0x00000006000a7213 */ /* 0x000fe20000000000 */
[----:B------:R-:W-:Y:S01]  /*0840*/  VIADD R6, R13, 0xfffffff9 ;  /* 0xfffffff90d067836 */ /* 0x000fe20000000000 */
[----:B------:R-:W-:Y:S02]  /*0850*/  IABS R17, R11 ;  /* 0x0000000b00117213 */ /* 0x000fe40000000000 */
[----:B------:R-:W-:Y:S01]  /*0860*/  IABS R20, R12 ;  /* 0x0000000c00147213 */ /* 0x000fe20000000000 */
[----:B------:R-:W-:Y:S01]  /*0870*/  IMAD.MOV.U32 R12, RZ, RZ, R16 ;  /* 0x000000ffff0c7224 */ /* 0x000fe200078e0010 */
[----:B------:R-:W-:Y:S01]  /*0880*/  MOV R11, R15 ;  /* 0x0000000f000b7202 */ /* 0x000fe20000000f00 */
[----:B------:R-:W-:Y:S01]  /*0890*/  IMAD.MOV.U32 R15, RZ, RZ, R10 ;  /* 0x000000ffff0f7224 */ /* 0x000fe200078e000a */
[----:B------:R-:W-:Y:S01]  /*08a0*/  MOV R13, R18 ;  /* 0x00000012000d7202 */ /* 0x000fe20000000f00 */
[----:B------:R-:W-:Y:S01]  /*08b0*/  IMAD.MOV.U32 R7, RZ, RZ, R17 ;  /* 0x000000ffff077224 */ /* 0x000fe200078e0011 */
[----:B------:R-:W-:Y:S01]  /*08c0*/  IABS R16, R6 ;  /* 0x0000000600107213 */ /* 0x000fe20000000000 */
[----:B------:R-:W-:Y:S01]  /*08d0*/  IMAD.MOV.U32 R17, RZ, RZ, R20 ;  /* 0x000000ffff117224 */ /* 0x000fe200078e0014 */
[----:B------:R-:W-:Y:S01]  /*08e0*/  IADD3 R10, R2, -R13, RZ ;  /* 0x8000000d020a7210 */ /* 0x000fe20007ffe0ff */
[----:B------:R-:W-:Y:S01]  /*08f0*/  VIADD R12, R12, 0xfffffff9 ;  /* 0xfffffff90c0c7836 */ /* 0x000fe20000000000 */
[----:B------:R-:W-:Y:S01]  /*0900*/  IADD3 R11, R11, -0x7, RZ ;  /* 0xfffffff90b0b7810 */ /* 0x000fe20007ffe0ff */
[----:B------:R-:W-:Y:S01]  /*0910*/  VIADD R13, R15, 0xfffffff9 ;  /* 0xfffffff90f0d7836 */ /* 0x000fe20000000000 */
[----:B------:R-:W-:Y:S01]  /*0920*/  MOV R15, R16 ;  /* 0x00000010000f7202 */ /* 0x000fe20000000f00 */
[C---:B------:R-:W-:Y:S01]  /*0930*/  IMAD.IADD R6, R2.reuse, 0x1, -R17 ;  /* 0x0000000102067824 */ /* 0x040fe200078e0a11 */
[----:B------:R-:W-:Y:S01]  /*0940*/  IABS R17, R11 ;  /* 0x0000000b00117213 */ /* 0x000fe20000000000 */
[C---:B------:R-:W-:Y:S01]  /*0950*/  IMAD.IADD R7, R2.reuse, 0x1, -R7 ;  /* 0x0000000102077824 */ /* 0x040fe200078e0a07 */
[----:B------:R-:W-:Y:S01]  /*0960*/  IABS R21, R12 ;  /* 0x0000000c00157213 */ /* 0x000fe20000000000 */
[----:B------:R-:W-:Y:S01]  /*0970*/  IMAD.IADD R2, R2, 0x1, -R19 ;  /* 0x0000000102027824 */ /* 0x000fe200078e0a13 */
[----:B------:R-:W-:Y:S01]  /*0980*/  IABS R25, R13 ;  /* 0x0000000d00197213 */ /* 0x000fe20000000000 */
[----:B------:R-:W-:-:S02]  /*0990*/  IMAD R11, R15, -0x8, R14 ;  /* 0xfffffff80f0b7824 */ /* 0x000fc400078e020e */
[----:B------:R-:W-:Y:S02]  /*09a0*/  IMAD R9, R15, -0x8, R9 ;  /* 0xfffffff80f097824 */ /* 0x000fe400078e0209 */
[----:B------:R-:W-:Y:S02]  /*09b0*/  IMAD R15, R17, -0x8, R8 ;  /* 0xfffffff8110f7824 */ /* 0x000fe400078e0208 */
[----:B------:R-:W-:Y:S02]  /*09c0*/  IMAD R7, R21, -0x8, R7 ;  /* 0xfffffff815077824 */ /* 0x000fe400078e0207 */
[----:B------:R-:W-:Y:S02]  /*09d0*/  IMAD R23, R25, -0x8, R6 ;  /* 0xfffffff819177824 */ /* 0x000fe400078e0206 */
[----:B------:R-:W-:Y:S02]  /*09e0*/  IMAD R17, R17, -0x8, R3 ;  /* 0xfffffff811117824 */ /* 0x000fe400078e0203 */
[----:B------:R-:W-:-:S02]  /*09f0*/  IMAD R21, R21, -0x8, R10 ;  /* 0xfffffff815157824 */ /* 0x000fc400078e020a */
[----:B------:R-:W-:Y:S02]  /*0a00*/  IMAD R25, R25, -0x8, R2 ;  /* 0xfffffff819197824 */ /* 0x000fe400078e0202 */
[----:B-1----:R-:W-:-:S04]  /*0a10*/  IMAD.WIDE R2, R11, 0x4, R4 ;  /* 0x000000040b027825 */ /* 0x002fc800078e0204 */
[----:B------:R-:W-:-:S04]  /*0a20*/  IMAD.WIDE R12, R9, 0x4, R4 ;  /* 0x00000004090c7825 */ /* 0x000fc800078e0204 */
[----:B------:R-:W-:-:S04]  /*0a30*/  IMAD.WIDE R14, R15, 0x4, R4 ;  /* 0x000000040f0e7825 */ /* 0x000fc800078e0204 */
[--C-:B------:R-:W-:Y:S01]  /*0a40*/  IMAD.WIDE R16, R17, 0x4, R4.reuse ;  /* 0x0000000411107825 */ /* 0x100fe200078e0204 */
[----:B------:R-:W3:Y:S03]  /*0a50*/  LDG.E.EL R6, desc[UR4][R14.64] ;  /* 0x000000040e067981 */ /* 0x000ee6000c2e1900 */
[--C-:B------:R-:W-:Y:S02]  /*0a60*/  IMAD.WIDE R18, R7, 0x4, R4.reuse ;  /* 0x0000000407127825 */ /* 0x100fe400078e0204 */
[----:B------:R-:W3:Y:S02]  /*0a70*/  LDG.E.EL R7, desc[UR4][R16.64] ;  /* 0x0000000410077981 */ /* 0x000ee4000c2e1900 */
[--C-:B------:R-:W-:Y:S02]  /*0a80*/  IMAD.WIDE R20, R21, 0x4, R4.reuse ;  /* 0x0000000415147825 */ /* 0x100fe400078e0204 */
[----:B------:R-:W4:Y:S02]  /*0a90*/  LDG.E.EL R8, desc[UR4][R18.64] ;  /* 0x0000000412087981 */ /* 0x000f24000c2e1900 */
[----:B------:R-:W-:-:S02]  /*0aa0*/  IMAD.WIDE R22, R23, 0x4, R4 ;  /* 0x0000000417167825 */ /* 0x000fc400078e0204 */
[----:B------:R-:W4:Y:S02]  /*0ab0*/  LDG.E.EL R9, desc[UR4][R20.64] ;  /* 0x0000000414097981 */ /* 0x000f24000c2e1900 */
[----:B------:R-:W-:Y:S02]  /*0ac0*/  IMAD.WIDE R24, R25, 0x4, R4 ;  /* 0x0000000419187825 */ /* 0x000fe400078e0204 */
[----:B------:R-:W3:Y:S04]  /*0ad0*/  LDG.E.EL R4, desc[UR4][R2.64] ;  /* 0x0000000402047981 */ /* 0x000ee8000c2e1900 */
[----:B------:R-:W3:Y:S04]  /*0ae0*/  LDG.E.EL R5, desc[UR4][R12.64] ;  /* 0x000000040c057981 */ /* 0x000ee8000c2e1900 */
[----:B------:R-:W4:Y:S04]  /*0af0*/  LDG.E.EL R10, desc[UR4][R22.64] ;  /* 0x00000004160a7981 */ /* 0x000f28000c2e1900 */
[----:B------:R-:W4:Y:S01]  /*0b00*/  LDG.E.EL R11, desc[UR4][R24.64] ;  /* 0x00000004180b7981 */ /* 0x000f22000c2e1900 */
[----:B--2---:R-:W-:-:S05]  /*0b10*/  IMAD.WIDE R26, R0, 0x4, R26 ;  /* 0x00000004001a7825 */ /* 0x004fca00078e021a */
[----:B---3--:R-:W-:Y:S04]  /*0b20*/  STG.E.128 desc[UR4][R26.64], R4 ;  /* 0x000000041a007986 */ /* 0x008fe8000c101d04 */
[----:B----4-:R-:W-:Y:S01]  /*0b30*/  STG.E.128 desc[UR4][R26.64+0x800], R8 ;  /* 0x000800081a007986 */ /* 0x010fe2000c101d04 */
[----:B------:R-:W-:Y:S05]  /*0b40*/  EXIT ;  /* 0x000000000000794d */ /* 0x000fea0003800000 */
.L_x_0:
[----:B------:R-:W-:-:S00]  /*0b50*/  BRA `(.L_x_0) ;  /* 0xfffffffc00fc7947 */ /* 0x000fc0000383ffff */
[----:B------:R-:W-:-:S00]  /*0b60*/  NOP ;  /* 0x0000000000007918 */ /* 0x000fc00000000000 */
        /* <DEDUP_REMOVED lines=9> */
.L_x_1:


//--------------------- .nv.constant0.triton_poi_fused_reflection_pad2d_16 --------------------------
	.section	.nv.constant0.triton_poi_fused_reflection_pad2d_16,"a",@progbits
	.sectionflags	@""
	.align	4
.nv.constant0.triton_poi_fused_reflection_pad2d_16:
	.zero		548
